//
// Generated by NVIDIA NVVM Compiler
//
// Compiler Build ID: CL-36424714
// Cuda compilation tools, release 13.0, V13.0.88
// Based on NVVM 20.0.0
//

.version 9.0
.target sm_100
.address_size 64

	// .globl	_Z4add1PfS_S_

.visible .entry _Z4add1PfS_S_(
	.param .u64 .ptr .align 1 _Z4add1PfS_S__param_0,
	.param .u64 .ptr .align 1 _Z4add1PfS_S__param_1,
	.param .u64 .ptr .align 1 _Z4add1PfS_S__param_2
)
{
	.reg .b32 	%r<5>;
	.reg .b32 	%f<4>;
	.reg .b64 	%rd<11>;

	ld.param.u64 	%rd1, [_Z4add1PfS_S__param_0];
	ld.param.u64 	%rd2, [_Z4add1PfS_S__param_1];
	ld.param.u64 	%rd3, [_Z4add1PfS_S__param_2];
	cvta.to.global.u64 	%rd4, %rd3;
	cvta.to.global.u64 	%rd5, %rd2;
	cvta.to.global.u64 	%rd6, %rd1;
	mov.u32 	%r1, %tid.x;
	mov.u32 	%r2, %ctaid.x;
	mov.u32 	%r3, %ntid.x;
	mad.lo.s32 	%r4, %r2, %r3, %r1;
	mul.wide.s32 	%rd7, %r4, 4;
	add.s64 	%rd8, %rd6, %rd7;
	ld.global.f32 	%f1, [%rd8];
	add.s64 	%rd9, %rd5, %rd7;
	ld.global.f32 	%f2, [%rd9];
	add.f32 	%f3, %f1, %f2;
	add.s64 	%rd10, %rd4, %rd7;
	st.global.f32 	[%rd10], %f3;
	ret;

}
	// .globl	_Z4add2PfS_S_
.visible .entry _Z4add2PfS_S_(
	.param .u64 .ptr .align 1 _Z4add2PfS_S__param_0,
	.param .u64 .ptr .align 1 _Z4add2PfS_S__param_1,
	.param .u64 .ptr .align 1 _Z4add2PfS_S__param_2
)
{
	.reg .b32 	%r<6>;
	.reg .b32 	%f<4>;
	.reg .b64 	%rd<11>;

	ld.param.u64 	%rd1, [_Z4add2PfS_S__param_0];
	ld.param.u64 	%rd2, [_Z4add2PfS_S__param_1];
	ld.param.u64 	%rd3, [_Z4add2PfS_S__param_2];
	cvta.to.global.u64 	%rd4, %rd3;
	cvta.to.global.u64 	%rd5, %rd2;
	cvta.to.global.u64 	%rd6, %rd1;
	mov.u32 	%r1, %tid.x;
	mov.u32 	%r2, %ctaid.x;
	mov.u32 	%r3, %ntid.x;
	mad.lo.s32 	%r4, %r2, %r3, %r1;
	add.s32 	%r5, %r4, 1;
	mul.wide.s32 	%rd7, %r5, 4;
	add.s64 	%rd8, %rd6, %rd7;
	ld.global.f32 	%f1, [%rd8];
	add.s64 	%rd9, %rd5, %rd7;
	ld.global.f32 	%f2, [%rd9];
	add.f32 	%f3, %f1, %f2;
	add.s64 	%rd10, %rd4, %rd7;
	st.global.f32 	[%rd10], %f3;
	ret;

}
	// .globl	_Z4add3PfS_S_
.visible .entry _Z4add3PfS_S_(
	.param .u64 .ptr .align 1 _Z4add3PfS_S__param_0,
	.param .u64 .ptr .align 1 _Z4add3PfS_S__param_1,
	.param .u64 .ptr .align 1 _Z4add3PfS_S__param_2
)
{
	.reg .b32 	%r<5>;
	.reg .b32 	%f<4>;
	.reg .b64 	%rd<11>;

	ld.param.u64 	%rd1, [_Z4add3PfS_S__param_0];
	ld.param.u64 	%rd2, [_Z4add3PfS_S__param_1];
	ld.param.u64 	%rd3, [_Z4add3PfS_S__param_2];
	cvta.to.global.u64 	%rd4, %rd3;
	cvta.to.global.u64 	%rd5, %rd2;
	cvta.to.global.u64 	%rd6, %rd1;
	mov.u32 	%r1, %tid.x;
	mov.u32 	%r2, %ctaid.x;
	mov.u32 	%r3, %ntid.x;
	mad.lo.s32 	%r4, %r2, %r3, %r1;
	mul.wide.s32 	%rd7, %r4, 4;
	add.s64 	%rd8, %rd6, %rd7;
	ld.global.f32 	%f1, [%rd8];
	add.s64 	%rd9, %rd5, %rd7;
	ld.global.f32 	%f2, [%rd9];
	add.f32 	%f3, %f1, %f2;
	add.s64 	%rd10, %rd4, %rd7;
	st.global.f32 	[%rd10], %f3;
	ret;

}


// ===== COMPILED SASS (sm_100) =====

	.target	sm_100

	.elftype	@"ET_EXEC"


//--------------------- .note.nv.tkinfo           --------------------------
	.section	.note.nv.tkinfo,"",@"SHT_NOTE"
	.sectionflags	@"SHF_NOTE_NV_TKINFO"
	.tkinfo
        /*0018*/ 	.word	0x00000002
        /*0030*/ 	.string	""
        /*0030*/ 	.string	"ptxas"
        /*0030*/ 	.string	"Cuda compilation tools, release 13.0, V13.0.88"
        /*0030*/ 	.string	"Build cuda_13.0.r13.0/compiler.36424714_0"
        /*0030*/ 	.string	"-arch sm_100 -m 64 "



//--------------------- .note.nv.cuinfo           --------------------------
	.section	.note.nv.cuinfo,"",@"SHT_NOTE"
	.sectionflags	@"SHF_NOTE_NV_CUINFO"
        /*0018*/ 	.short	0x0002
        /*001a*/ 	.short	0x0064
        /*001c*/ 	.short	0x0082
	.zero		2


//--------------------- .nv.info                  --------------------------
	.section	.nv.info,"",@"SHT_CUDA_INFO"
	.align	4


	//----- nvinfo : EIATTR_REGCOUNT
	.align		4
        /*0000*/ 	.byte	0x04, 0x2f
        /*0002*/ 	.short	(.L_1 - .L_0)
	.align		4
.L_0:
        /*0004*/ 	.word	index@(_Z4add1PfS_S_)
        /*0008*/ 	.word	0x0000000c


	//----- nvinfo : EIATTR_FRAME_SIZE
	.align		4
.L_1:
        /*000c*/ 	.byte	0x04, 0x11
        /*000e*/ 	.short	(.L_3 - .L_2)
	.align		4
.L_2:
        /*0010*/ 	.word	index@(_Z4add1PfS_S_)
        /*0014*/ 	.word	0x00000000


	//----- nvinfo : EIATTR_REGCOUNT
	.align		4
.L_3:
        /*0018*/ 	.byte	0x04, 0x2f
        /*001a*/ 	.short	(.L_5 - .L_4)
	.align		4
.L_4:
        /*001c*/ 	.word	index@(_Z4add2PfS_S_)
        /*0020*/ 	.word	0x0000000c


	//----- nvinfo : EIATTR_FRAME_SIZE
	.align		4
.L_5:
        /*0024*/ 	.byte	0x04, 0x11
        /*0026*/ 	.short	(.L_7 - .L_6)
	.align		4
.L_6:
        /*0028*/ 	.word	index@(_Z4add2PfS_S_)
        /*002c*/ 	.word	0x00000000


	//----- nvinfo : EIATTR_REGCOUNT
	.align		4
.L_7:
        /*0030*/ 	.byte	0x04, 0x2f
        /*0032*/ 	.short	(.L_9 - .L_8)
	.align		4
.L_8:
        /*0034*/ 	.word	index@(_Z4add3PfS_S_)
        /*0038*/ 	.word	0x0000000c


	//----- nvinfo : EIATTR_FRAME_SIZE
	.align		4
.L_9:
        /*003c*/ 	.byte	0x04, 0x11
        /*003e*/ 	.short	(.L_11 - .L_10)
	.align		4
.L_10:
        /*0040*/ 	.word	index@(_Z4add3PfS_S_)
        /*0044*/ 	.word	0x00000000


	//----- nvinfo : EIATTR_MIN_STACK_SIZE
	.align		4
.L_11:
        /*0048*/ 	.byte	0x04, 0x12
        /*004a*/ 	.short	(.L_13 - .L_12)
	.align		4
.L_12:
        /*004c*/ 	.word	index@(_Z4add3PfS_S_)
        /*0050*/ 	.word	0x00000000


	//----- nvinfo : EIATTR_MIN_STACK_SIZE
	.align		4
.L_13:
        /*0054*/ 	.byte	0x04, 0x12
        /*0056*/ 	.short	(.L_15 - .L_14)
	.align		4
.L_14:
        /*0058*/ 	.word	index@(_Z4add2PfS_S_)
        /*005c*/ 	.word	0x00000000


	//----- nvinfo : EIATTR_MIN_STACK_SIZE
	.align		4
.L_15:
        /*0060*/ 	.byte	0x04, 0x12
        /*0062*/ 	.short	(.L_17 - .L_16)
	.align		4
.L_16:
        /*0064*/ 	.word	index@(_Z4add1PfS_S_)
        /*0068*/ 	.word	0x00000000
.L_17:


//--------------------- .nv.compat                --------------------------
	.section	.nv.compat,"",@"SHT_CUDA_COMPAT_INFO"
	.align	4
        /*0000*/ 	.byte	0x02, 0x09, 0x00, 0x00, 0x02, 0x02, 0x01, 0x00, 0x02, 0x05, 0x05, 0x00, 0x03, 0x07, 0x01, 0x01
        /*0010*/ 	.byte	0x02, 0x03, 0x00, 0x00, 0x02, 0x06, 0x01, 0x00, 0x04, 0x0b, 0x08, 0x00, 0x09, 0x00, 0x00, 0x00
        /*0020*/ 	.byte	0x00, 0x00, 0x00, 0x00


//--------------------- .nv.info._Z4add3PfS_S_    --------------------------
	.section	.nv.info._Z4add3PfS_S_,"",@"SHT_CUDA_INFO"
	.sectionflags	@""
	.align	4


	//----- nvinfo : EIATTR_CUDA_API_VERSION
	.align		4
        /*0000*/ 	.byte	0x04, 0x37
        /*0002*/ 	.short	(.L_19 - .L_18)
.L_18:
        /*0004*/ 	.word	0x00000082


	//----- nvinfo : EIATTR_KPARAM_INFO
	.align		4
.L_19:
        /*0008*/ 	.byte	0x04, 0x17
        /*000a*/ 	.short	(.L_21 - .L_20)
.L_20:
        /*000c*/ 	.word	0x00000000
        /*0010*/ 	.short	0x0002
        /*0012*/ 	.short	0x0010
        /*0014*/ 	.byte	0x00, 0xf5, 0x21, 0x00


	//----- nvinfo : EIATTR_KPARAM_INFO
	.align		4
.L_21:
        /*0018*/ 	.byte	0x04, 0x17
        /*001a*/ 	.short	(.L_23 - .L_22)
.L_22:
        /*001c*/ 	.word	0x00000000
        /*0020*/ 	.short	0x0001
        /*0022*/ 	.short	0x0008
        /*0024*/ 	.byte	0x00, 0xf5, 0x21, 0x00


	//----- nvinfo : EIATTR_KPARAM_INFO
	.align		4
.L_23:
        /*0028*/ 	.byte	0x04, 0x17
        /*002a*/ 	.short	(.L_25 - .L_24)
.L_24:
        /*002c*/ 	.word	0x00000000
        /*0030*/ 	.short	0x0000
        /*0032*/ 	.short	0x0000
        /*0034*/ 	.byte	0x00, 0xf5, 0x21, 0x00


	//----- nvinfo : EIATTR_SPARSE_MMA_MASK
	.align		4
.L_25:
        /*0038*/ 	.byte	0x03, 0x50
        /*003a*/ 	.short	0x0000


	//----- nvinfo : EIATTR_MAXREG_COUNT
	.align		4
        /*003c*/ 	.byte	0x03, 0x1b
        /*003e*/ 	.short	0x00ff


	//----- nvinfo : EIATTR_MERCURY_ISA_VERSION
	.align		4
        /*0040*/ 	.byte	0x03, 0x5f
        /*0042*/ 	.short	0x0101


	//----- nvinfo : EIATTR_VRC_CTA_INIT_COUNT
	.align		4
        /*0044*/ 	.byte	0x02, 0x4a
	.zero		1
	.zero		1


	//----- nvinfo : EIATTR_EXIT_INSTR_OFFSETS
	.align		4
        /*0048*/ 	.byte	0x04, 0x1c
        /*004a*/ 	.short	(.L_27 - .L_26)


	//   ....[0]....
.L_26:
        /*004c*/ 	.word	0x00000100


	//----- nvinfo : EIATTR_CBANK_PARAM_SIZE
	.align		4
.L_27:
        /*0050*/ 	.byte	0x03, 0x19
        /*0052*/ 	.short	0x0018


	//----- nvinfo : EIATTR_PARAM_CBANK
	.align		4
        /*0054*/ 	.byte	0x04, 0x0a
        /*0056*/ 	.short	(.L_29 - .L_28)
	.align		4
.L_28:
        /*0058*/ 	.word	index@(.nv.constant0._Z4add3PfS_S_)
        /*005c*/ 	.short	0x0380
        /*005e*/ 	.short	0x0018


	//----- nvinfo : EIATTR_SW_WAR
	.align		4
.L_29:
        /*0060*/ 	.byte	0x04, 0x36
        /*0062*/ 	.short	(.L_31 - .L_30)
.L_30:
        /*0064*/ 	.word	0x00000008
.L_31:


//--------------------- .nv.info._Z4add2PfS_S_    --------------------------
	.section	.nv.info._Z4add2PfS_S_,"",@"SHT_CUDA_INFO"
	.sectionflags	@""
	.align	4


	//----- nvinfo : EIATTR_CUDA_API_VERSION
	.align		4
        /*0000*/ 	.byte	0x04, 0x37
        /*0002*/ 	.short	(.L_33 - .L_32)
.L_32:
        /*0004*/ 	.word	0x00000082


	//----- nvinfo : EIATTR_KPARAM_INFO
	.align		4
.L_33:
        /*0008*/ 	.byte	0x04, 0x17
        /*000a*/ 	.short	(.L_35 - .L_34)
.L_34:
        /*000c*/ 	.word	0x00000000
        /*0010*/ 	.short	0x0002
        /*0012*/ 	.short	0x0010
        /*0014*/ 	.byte	0x00, 0xf5, 0x21, 0x00


	//----- nvinfo : EIATTR_KPARAM_INFO
	.align		4
.L_35:
        /*0018*/ 	.byte	0x04, 0x17
        /*001a*/ 	.short	(.L_37 - .L_36)
.L_36:
        /*001c*/ 	.word	0x00000000
        /*0020*/ 	.short	0x0001
        /*0022*/ 	.short	0x0008
        /*0024*/ 	.byte	0x00, 0xf5, 0x21, 0x00


	//----- nvinfo : EIATTR_KPARAM_INFO
	.align		4
.L_37:
        /*0028*/ 	.byte	0x04, 0x17
        /*002a*/ 	.short	(.L_39 - .L_38)
.L_38:
        /*002c*/ 	.word	0x00000000
        /*0030*/ 	.short	0x0000
        /*0032*/ 	.short	0x0000
        /*0034*/ 	.byte	0x00, 0xf5, 0x21, 0x00


	//----- nvinfo : EIATTR_SPARSE_MMA_MASK
	.align		4
.L_39:
        /*0038*/ 	.byte	0x03, 0x50
        /*003a*/ 	.short	0x0000


	//----- nvinfo : EIATTR_MAXREG_COUNT
	.align		4
        /*003c*/ 	.byte	0x03, 0x1b
        /*003e*/ 	.short	0x00ff


	//----- nvinfo : EIATTR_MERCURY_ISA_VERSION
	.align		4
        /*0040*/ 	.byte	0x03, 0x5f
        /*0042*/ 	.short	0x0101


	//----- nvinfo : EIATTR_VRC_CTA_INIT_COUNT
	.align		4
        /*0044*/ 	.byte	0x02, 0x4a
	.zero		1
	.zero		1


	//----- nvinfo : EIATTR_EXIT_INSTR_OFFSETS
	.align		4
        /*0048*/ 	.byte	0x04, 0x1c
        /*004a*/ 	.short	(.L_41 - .L_40)


	//   ....[0]....
.L_40:
        /*004c*/ 	.word	0x00000110


	//----- nvinfo : EIATTR_CBANK_PARAM_SIZE
	.align		4
.L_41:
        /*0050*/ 	.byte	0x03, 0x19
        /*0052*/ 	.short	0x0018


	//----- nvinfo : EIATTR_PARAM_CBANK
	.align		4
        /*0054*/ 	.byte	0x04, 0x0a
        /*0056*/ 	.short	(.L_43 - .L_42)
	.align		4
.L_42:
        /*0058*/ 	.word	index@(.nv.constant0._Z4add2PfS_S_)
        /*005c*/ 	.short	0x0380
        /*005e*/ 	.short	0x0018


	//----- nvinfo : EIATTR_SW_WAR
	.align		4
.L_43:
        /*0060*/ 	.byte	0x04, 0x36
        /*0062*/ 	.short	(.L_45 - .L_44)
.L_44:
        /*0064*/ 	.word	0x00000008
.L_45:


//--------------------- .nv.info._Z4add1PfS_S_    --------------------------
	.section	.nv.info._Z4add1PfS_S_,"",@"SHT_CUDA_INFO"
	.sectionflags	@""
	.align	4


	//----- nvinfo : EIATTR_CUDA_API_VERSION
	.align		4
        /*0000*/ 	.byte	0x04, 0x37
        /*0002*/ 	.short	(.L_47 - .L_46)
.L_46:
        /*0004*/ 	.word	0x00000082


	//----- nvinfo : EIATTR_KPARAM_INFO
	.align		4
.L_47:
        /*0008*/ 	.byte	0x04, 0x17
        /*000a*/ 	.short	(.L_49 - .L_48)
.L_48:
        /*000c*/ 	.word	0x00000000
        /*0010*/ 	.short	0x0002
        /*0012*/ 	.short	0x0010
        /*0014*/ 	.byte	0x00, 0xf5, 0x21, 0x00


	//----- nvinfo : EIATTR_KPARAM_INFO
	.align		4
.L_49:
        /*0018*/ 	.byte	0x04, 0x17
        /*001a*/ 	.short	(.L_51 - .L_50)
.L_50:
        /*001c*/ 	.word	0x00000000
        /*0020*/ 	.short	0x0001
        /*0022*/ 	.short	0x0008
        /*0024*/ 	.byte	0x00, 0xf5, 0x21, 0x00


	//----- nvinfo : EIATTR_KPARAM_INFO
	.align		4
.L_51:
        /*0028*/ 	.byte	0x04, 0x17
        /*002a*/ 	.short	(.L_53 - .L_52)
.L_52:
        /*002c*/ 	.word	0x00000000
        /*0030*/ 	.short	0x0000
        /*0032*/ 	.short	0x0000
        /*0034*/ 	.byte	0x00, 0xf5, 0x21, 0x00


	//----- nvinfo : EIATTR_SPARSE_MMA_MASK
	.align		4
.L_53:
        /*0038*/ 	.byte	0x03, 0x50
        /*003a*/ 	.short	0x0000


	//----- nvinfo : EIATTR_MAXREG_COUNT
	.align		4
        /*003c*/ 	.byte	0x03, 0x1b
        /*003e*/ 	.short	0x00ff


	//----- nvinfo : EIATTR_MERCURY_ISA_VERSION
	.align		4
        /*0040*/ 	.byte	0x03, 0x5f
        /*0042*/ 	.short	0x0101


	//----- nvinfo : EIATTR_VRC_CTA_INIT_COUNT
	.align		4
        /*0044*/ 	.byte	0x02, 0x4a
	.zero		1
	.zero		1


	//----- nvinfo : EIATTR_EXIT_INSTR_OFFSETS
	.align		4
        /*0048*/ 	.byte	0x04, 0x1c
        /*004a*/ 	.short	(.L_55 - .L_54)


	//   ....[0]....
.L_54:
        /*004c*/ 	.word	0x00000100


	//----- nvinfo : EIATTR_CBANK_PARAM_SIZE
	.align		4
.L_55:
        /*0050*/ 	.byte	0x03, 0x19
        /*0052*/ 	.short	0x0018


	//----- nvinfo : EIATTR_PARAM_CBANK
	.align		4
        /*0054*/ 	.byte	0x04, 0x0a
        /*0056*/ 	.short	(.L_57 - .L_56)
	.align		4
.L_56:
        /*0058*/ 	.word	index@(.nv.constant0._Z4add1PfS_S_)
        /*005c*/ 	.short	0x0380
        /*005e*/ 	.short	0x0018


	//----- nvinfo : EIATTR_SW_WAR
	.align		4
.L_57:
        /*0060*/ 	.byte	0x04, 0x36
        /*0062*/ 	.short	(.L_59 - .L_58)
.L_58:
        /*0064*/ 	.word	0x00000008
.L_59:


//--------------------- .nv.callgraph             --------------------------
	.section	.nv.callgraph,"",@"SHT_CUDA_CALLGRAPH"
	.align	4
	.sectionentsize	8
	.align		4
        /*0000*/ 	.word	0x00000000
	.align		4
        /*0004*/ 	.word	0xffffffff
	.align		4
        /*0008*/ 	.word	0x00000000
	.align		4
        /*000c*/ 	.word	0xfffffffe
	.align		4
        /*0010*/ 	.word	0x00000000
	.align		4
        /*0014*/ 	.word	0xfffffffd
	.align		4
        /*0018*/ 	.word	0x00000000
	.align		4
        /*001c*/ 	.word	0xfffffffc


//--------------------- .text._Z4add3PfS_S_       --------------------------
	.section	.text._Z4add3PfS_S_,"ax",@progbits
	.align	128
        .global         _Z4add3PfS_S_
        .type           _Z4add3PfS_S_,@function
        .size           _Z4add3PfS_S_,(.L_x_3 - _Z4add3PfS_S_)
        .other          _Z4add3PfS_S_,@"STO_CUDA_ENTRY STV_DEFAULT"
_Z4add3PfS_S_:
.text._Z4add3PfS_S_:
[----:B------:R-:W-:Y:S01]  /*0000*/  LDC R1, c[0x0][0x37c] ;  /* 0x0000df00ff017b82 */ /* 0x000fe20000000800 */
[----:B------:R-:W0:Y:S07]  /*0010*/  S2R R9, SR_TID.X ;  /* 0x0000000000097919 */ /* 0x000e2e0000002100 */
[----:B------:R-:W0:Y:S01]  /*0020*/  S2UR UR6, SR_CTAID.X ;  /* 0x00000000000679c3 */ /* 0x000e220000002500 */
[----:B------:R-:W1:Y:S07]  /*0030*/  LDCU.64 UR4, c[0x0][0x358] ;  /* 0x00006b00ff0477ac */ /* 0x000e6e0008000a00 */
[----:B------:R-:W0:Y:S08]  /*0040*/  LDC R0, c[0x0][0x360] ;  /* 0x0000d800ff007b82 */ /* 0x000e300000000800 */
[----:B------:R-:W2:Y:S08]  /*0050*/  LDC.64 R2, c[0x0][0x380] ;  /* 0x0000e000ff027b82 */ /* 0x000eb00000000a00 */
[----:B------:R-:W3:Y:S01]  /*0060*/  LDC.64 R4, c[0x0][0x388] ;  /* 0x0000e200ff047b82 */ /* 0x000ee20000000a00 */
[----:B0-----:R-:W-:-:S07]  /*0070*/  IMAD R9, R0, UR6, R9 ;  /* 0x0000000600097c24 */ /* 0x001fce000f8e0209 */
[----:B------:R-:W0:Y:S01]  /*0080*/  LDC.64 R6, c[0x0][0x390] ;  /* 0x0000e400ff067b82 */ /* 0x000e220000000a00 */
[----:B--2---:R-:W-:-:S06]  /*0090*/  IMAD.WIDE R2, R9, 0x4, R2 ;  /* 0x0000000409027825 */ /* 0x004fcc00078e0202 */
[----:B-1----:R-:W2:Y:S01]  /*00a0*/  LDG.E R2, desc[UR4][R2.64] ;  /* 0x0000000402027981 */ /* 0x002ea2000c1e1900 */
[----:B---3--:R-:W-:-:S06]  /*00b0*/  IMAD.WIDE R4, R9, 0x4, R4 ;  /* 0x0000000409047825 */ /* 0x008fcc00078e0204 */
[----:B------:R-:W2:Y:S01]  /*00c0*/  LDG.E R5, desc[UR4][R4.64] ;  /* 0x0000000404057981 */ /* 0x000ea2000c1e1900 */
[----:B0-----:R-:W-:-:S04]  /*00d0*/  IMAD.WIDE R6, R9, 0x4, R6 ;  /* 0x0000000409067825 */ /* 0x001fc800078e0206 */
[----:B--2---:R-:W-:-:S05]  /*00e0*/  FADD R9, R2, R5 ;  /* 0x0000000502097221 */ /* 0x004fca0000000000 */
[----:B------:R-:W-:Y:S01]  /*00f0*/  STG.E desc[UR4][R6.64], R9 ;  /* 0x0000000906007986 */ /* 0x000fe2000c101904 */
[----:B------:R-:W-:Y:S05]  /*0100*/  EXIT ;  /* 0x000000000000794d */ /* 0x000fea0003800000 */
.L_x_0:
[----:B------:R-:W-:-:S00]  /*0110*/  BRA `(.L_x_0) ;  /* 0xfffffffc00fc7947 */ /* 0x000fc0000383ffff */
[----:B------:R-:W-:-:S00]  /*0120*/  NOP ;  /* 0x0000000000007918 */ /* 0x000fc00000000000 */
        /* <DEDUP_REMOVED lines=13> */
.L_x_3:


//--------------------- .text._Z4add2PfS_S_       --------------------------
	.section	.text._Z4add2PfS_S_,"ax",@progbits
	.align	128
        .global         _Z4add2PfS_S_
        .type           _Z4add2PfS_S_,@function
        .size           _Z4add2PfS_S_,(.L_x_4 - _Z4add2PfS_S_)
        .other          _Z4add2PfS_S_,@"STO_CUDA_ENTRY STV_DEFAULT"
_Z4add2PfS_S_:
.text._Z4add2PfS_S_:
        /* <DEDUP_REMOVED lines=9> */
[----:B------:R-:W-:-:S05]  /*0090*/  IADD3 R9, PT, PT, R0, 0x1, RZ ;  /* 0x0000000100097810 */ /* 0x000fca0007ffe0ff */
[----:B--2---:R-:W-:-:S04]  /*00a0*/  IMAD.WIDE R2, R9, 0x4, R2 ;  /* 0x0000000409027825 */ /* 0x004fc800078e0202 */
[C---:B---3--:R-:W-:Y:S02]  /*00b0*/  IMAD.WIDE R4, R9.reuse, 0x4, R4 ;  /* 0x0000000409047825 */ /* 0x048fe400078e0204 */
[----:B-1----:R-:W2:Y:S04]  /*00c0*/  LDG.E R2, desc[UR4][R2.64] ;  /* 0x0000000402027981 */ /* 0x002ea8000c1e1900 */
[----:B------:R-:W2:Y:S01]  /*00d0*/  LDG.E R5, desc[UR4][R4.64] ;  /* 0x0000000404057981 */ /* 0x000ea2000c1e1900 */
[----:B0-----:R-:W-:-:S04]  /*00e0*/  IMAD.WIDE R6, R9, 0x4, R6 ;  /* 0x0000000409067825 */ /* 0x001fc800078e0206 */
[----:B--2---:R-:W-:-:S05]  /*00f0*/  FADD R9, R2, R5 ;  /* 0x0000000502097221 */ /* 0x004fca0000000000 */
[----:B------:R-:W-:Y:S01]  /*0100*/  STG.E desc[UR4][R6.64], R9 ;  /* 0x0000000906007986 */ /* 0x000fe2000c101904 */
[----:B------:R-:W-:Y:S05]  /*0110*/  EXIT ;  /* 0x000000000000794d */ /* 0x000fea0003800000 */
.L_x_1:
        /* <DEDUP_REMOVED lines=14> */
.L_x_4:


//--------------------- .text._Z4add1PfS_S_       --------------------------
	.section	.text._Z4add1PfS_S_,"ax",@progbits
	.align	128
        .global         _Z4add1PfS_S_
        .type           _Z4add1PfS_S_,@function
        .size           _Z4add1PfS_S_,(.L_x_5 - _Z4add1PfS_S_)
        .other          _Z4add1PfS_S_,@"STO_CUDA_ENTRY STV_DEFAULT"
_Z4add1PfS_S_:
.text._Z4add1PfS_S_:
        /* <DEDUP_REMOVED lines=17> */
.L_x_2:
        /* <DEDUP_REMOVED lines=15> */
.L_x_5:


//--------------------- .nv.shared.reserved.0     --------------------------
	.section	.nv.shared.reserved.0,"aw",@nobits
	.weak		__nv_reservedSMEM_offset_0_alias
	.size		__nv_reservedSMEM_offset_0_alias, 0, 64
	.other		__nv_reservedSMEM_offset_0_alias,@"STO_CUDA_RESERVED_SHARED STV_DEFAULT"
__nv_reservedSMEM_offset_0_alias:
	.zero		0
	.zero		64


//--------------------- .nv.constant0._Z4add3PfS_S_ --------------------------
	.section	.nv.constant0._Z4add3PfS_S_,"a",@progbits
	.sectionflags	@""
	.align	4
.nv.constant0._Z4add3PfS_S_:
	.zero		920


//--------------------- .nv.constant0._Z4add2PfS_S_ --------------------------
	.section	.nv.constant0._Z4add2PfS_S_,"a",@progbits
	.sectionflags	@""
	.align	4
.nv.constant0._Z4add2PfS_S_:
	.zero		920


//--------------------- .nv.constant0._Z4add1PfS_S_ --------------------------
	.section	.nv.constant0._Z4add1PfS_S_,"a",@progbits
	.sectionflags	@""
	.align	4
.nv.constant0._Z4add1PfS_S_:
	.zero		920


//--------------------- SYMBOLS --------------------------

	.type		.nv.reservedSmem.offset0,@object
	.size		.nv.reservedSmem.offset0,0x4
